//
// Generated by NVIDIA NVVM Compiler
//
// Compiler Build ID: CL-36424714
// Cuda compilation tools, release 13.0, V13.0.88
// Based on NVVM 20.0.0
//

.version 9.0
.target sm_100
.address_size 64

	// .globl	_Z16k_quadvv_get_adjPiS_S_S_S_S_i

.visible .entry _Z16k_quadvv_get_adjPiS_S_S_S_S_i(
	.param .u64 .ptr .align 1 _Z16k_quadvv_get_adjPiS_S_S_S_S_i_param_0,
	.param .u64 .ptr .align 1 _Z16k_quadvv_get_adjPiS_S_S_S_S_i_param_1,
	.param .u64 .ptr .align 1 _Z16k_quadvv_get_adjPiS_S_S_S_S_i_param_2,
	.param .u64 .ptr .align 1 _Z16k_quadvv_get_adjPiS_S_S_S_S_i_param_3,
	.param .u64 .ptr .align 1 _Z16k_quadvv_get_adjPiS_S_S_S_S_i_param_4,
	.param .u64 .ptr .align 1 _Z16k_quadvv_get_adjPiS_S_S_S_S_i_param_5,
	.param .u32 _Z16k_quadvv_get_adjPiS_S_S_S_S_i_param_6
)
{
	.reg .pred 	%p<10>;
	.reg .b32 	%r<48>;
	.reg .b64 	%rd<30>;

	ld.param.u64 	%rd11, [_Z16k_quadvv_get_adjPiS_S_S_S_S_i_param_0];
	ld.param.u64 	%rd14, [_Z16k_quadvv_get_adjPiS_S_S_S_S_i_param_1];
	ld.param.u64 	%rd12, [_Z16k_quadvv_get_adjPiS_S_S_S_S_i_param_2];
	ld.param.u64 	%rd13, [_Z16k_quadvv_get_adjPiS_S_S_S_S_i_param_3];
	ld.param.u64 	%rd15, [_Z16k_quadvv_get_adjPiS_S_S_S_S_i_param_4];
	ld.param.u64 	%rd16, [_Z16k_quadvv_get_adjPiS_S_S_S_S_i_param_5];
	ld.param.u32 	%r27, [_Z16k_quadvv_get_adjPiS_S_S_S_S_i_param_6];
	cvta.to.global.u64 	%rd1, %rd16;
	cvta.to.global.u64 	%rd2, %rd15;
	cvta.to.global.u64 	%rd3, %rd14;
	mov.u32 	%r28, %ctaid.x;
	mov.u32 	%r1, %ntid.x;
	mov.u32 	%r29, %tid.x;
	mad.lo.s32 	%r41, %r28, %r1, %r29;
	setp.ge.s32 	%p1, %r41, %r27;
	@%p1 bra 	$L__BB0_13;
	add.s64 	%rd4, %rd3, 8;
	mov.u32 	%r30, %nctaid.x;
	mul.lo.s32 	%r3, %r1, %r30;
	cvta.to.global.u64 	%rd5, %rd12;
	cvta.to.global.u64 	%rd6, %rd13;
	cvta.to.global.u64 	%rd7, %rd11;
$L__BB0_2:
	mul.wide.s32 	%rd17, %r41, 4;
	add.s64 	%rd18, %rd5, %rd17;
	ld.global.u32 	%r5, [%rd18];
	setp.eq.s32 	%p2, %r41, 0;
	mov.b32 	%r42, 0;
	@%p2 bra 	$L__BB0_4;
	add.s64 	%rd20, %rd6, %rd17;
	ld.global.u32 	%r42, [%rd20+-4];
$L__BB0_4:
	mul.wide.s32 	%rd21, %r5, 4;
	add.s64 	%rd22, %rd7, %rd21;
	ld.global.u32 	%r8, [%rd22];
	ld.global.u32 	%r9, [%rd22+4];
	setp.ge.s32 	%p3, %r8, %r9;
	@%p3 bra 	$L__BB0_12;
	sub.s32 	%r32, %r9, %r8;
	and.b32  	%r10, %r32, 3;
	setp.eq.s32 	%p4, %r10, 0;
	mov.u32 	%r43, %r8;
	mov.u32 	%r44, %r42;
	@%p4 bra 	$L__BB0_9;
	mul.wide.s32 	%rd23, %r8, 4;
	add.s64 	%rd8, %rd3, %rd23;
	ld.global.u32 	%r33, [%rd8];
	mul.wide.s32 	%rd24, %r42, 4;
	add.s64 	%rd9, %rd2, %rd24;
	st.global.u32 	[%rd9], %r33;
	add.s64 	%rd10, %rd1, %rd24;
	st.global.u32 	[%rd10], %r5;
	add.s32 	%r44, %r42, 1;
	add.s32 	%r43, %r8, 1;
	setp.eq.s32 	%p5, %r10, 1;
	@%p5 bra 	$L__BB0_9;
	ld.global.u32 	%r34, [%rd8+4];
	st.global.u32 	[%rd9+4], %r34;
	st.global.u32 	[%rd10+4], %r5;
	add.s32 	%r44, %r42, 2;
	add.s32 	%r43, %r8, 2;
	setp.eq.s32 	%p6, %r10, 2;
	@%p6 bra 	$L__BB0_9;
	ld.global.u32 	%r35, [%rd8+8];
	st.global.u32 	[%rd9+8], %r35;
	st.global.u32 	[%rd10+8], %r5;
	add.s32 	%r44, %r42, 3;
	add.s32 	%r43, %r8, 3;
$L__BB0_9:
	sub.s32 	%r36, %r8, %r9;
	setp.gt.u32 	%p7, %r36, -4;
	@%p7 bra 	$L__BB0_12;
	sub.s32 	%r45, %r43, %r9;
$L__BB0_11:
	mul.wide.s32 	%rd25, %r44, 4;
	add.s64 	%rd26, %rd2, %rd25;
	add.s64 	%rd27, %rd1, %rd25;
	mul.wide.s32 	%rd28, %r43, 4;
	add.s64 	%rd29, %rd4, %rd28;
	ld.global.u32 	%r37, [%rd29+-8];
	st.global.u32 	[%rd26], %r37;
	st.global.u32 	[%rd27], %r5;
	ld.global.u32 	%r38, [%rd29+-4];
	st.global.u32 	[%rd26+4], %r38;
	st.global.u32 	[%rd27+4], %r5;
	ld.global.u32 	%r39, [%rd29];
	st.global.u32 	[%rd26+8], %r39;
	st.global.u32 	[%rd27+8], %r5;
	ld.global.u32 	%r40, [%rd29+4];
	st.global.u32 	[%rd26+12], %r40;
	st.global.u32 	[%rd27+12], %r5;
	add.s32 	%r44, %r44, 4;
	add.s32 	%r43, %r43, 4;
	add.s32 	%r45, %r45, 4;
	setp.ne.s32 	%p8, %r45, 0;
	@%p8 bra 	$L__BB0_11;
$L__BB0_12:
	add.s32 	%r41, %r41, %r3;
	setp.lt.s32 	%p9, %r41, %r27;
	@%p9 bra 	$L__BB0_2;
$L__BB0_13:
	ret;

}
	// .globl	_Z16k_quadvv_get_memPiS_S_i
.visible .entry _Z16k_quadvv_get_memPiS_S_i(
	.param .u64 .ptr .align 1 _Z16k_quadvv_get_memPiS_S_i_param_0,
	.param .u64 .ptr .align 1 _Z16k_quadvv_get_memPiS_S_i_param_1,
	.param .u64 .ptr .align 1 _Z16k_quadvv_get_memPiS_S_i_param_2,
	.param .u32 _Z16k_quadvv_get_memPiS_S_i_param_3
)
{
	.reg .pred 	%p<7>;
	.reg .b32 	%r<51>;
	.reg .b64 	%rd<30>;

	ld.param.u64 	%rd4, [_Z16k_quadvv_get_memPiS_S_i_param_0];
	ld.param.u64 	%rd5, [_Z16k_quadvv_get_memPiS_S_i_param_1];
	ld.param.u64 	%rd6, [_Z16k_quadvv_get_memPiS_S_i_param_2];
	ld.param.u32 	%r12, [_Z16k_quadvv_get_memPiS_S_i_param_3];
	cvta.to.global.u64 	%rd1, %rd6;
	cvta.to.global.u64 	%rd2, %rd4;
	cvta.to.global.u64 	%rd3, %rd5;
	mov.u32 	%r13, %ctaid.x;
	mov.u32 	%r14, %ntid.x;
	mov.u32 	%r15, %tid.x;
	mad.lo.s32 	%r49, %r13, %r14, %r15;
	mov.u32 	%r16, %nctaid.x;
	mul.lo.s32 	%r2, %r14, %r16;
	setp.ge.s32 	%p1, %r49, %r12;
	@%p1 bra 	$L__BB1_7;
	add.s32 	%r17, %r49, %r2;
	max.s32 	%r18, %r12, %r17;
	setp.lt.s32 	%p2, %r17, %r12;
	selp.u32 	%r19, 1, 0, %p2;
	add.s32 	%r20, %r17, %r19;
	sub.s32 	%r21, %r18, %r20;
	div.u32 	%r22, %r21, %r2;
	add.s32 	%r3, %r22, %r19;
	and.b32  	%r23, %r3, 3;
	setp.eq.s32 	%p3, %r23, 3;
	@%p3 bra 	$L__BB1_4;
	add.s32 	%r24, %r3, 1;
	and.b32  	%r25, %r24, 3;
	neg.s32 	%r47, %r25;
$L__BB1_3:
	.pragma "nounroll";
	mul.wide.s32 	%rd7, %r49, 4;
	add.s64 	%rd8, %rd1, %rd7;
	add.s64 	%rd9, %rd3, %rd7;
	ld.global.u32 	%r26, [%rd9];
	mul.wide.s32 	%rd10, %r26, 4;
	add.s64 	%rd11, %rd2, %rd10;
	ld.global.u32 	%r27, [%rd11];
	ld.global.u32 	%r28, [%rd11+4];
	sub.s32 	%r29, %r28, %r27;
	st.global.u32 	[%rd8], %r29;
	add.s32 	%r49, %r49, %r2;
	add.s32 	%r47, %r47, 1;
	setp.ne.s32 	%p4, %r47, 0;
	@%p4 bra 	$L__BB1_3;
$L__BB1_4:
	setp.lt.u32 	%p5, %r3, 3;
	@%p5 bra 	$L__BB1_7;
	mul.wide.s32 	%rd17, %r2, 4;
	shl.b32 	%r46, %r2, 2;
$L__BB1_6:
	mul.wide.s32 	%rd12, %r49, 4;
	add.s64 	%rd13, %rd3, %rd12;
	ld.global.u32 	%r30, [%rd13];
	mul.wide.s32 	%rd14, %r30, 4;
	add.s64 	%rd15, %rd2, %rd14;
	ld.global.u32 	%r31, [%rd15];
	ld.global.u32 	%r32, [%rd15+4];
	sub.s32 	%r33, %r32, %r31;
	add.s64 	%rd16, %rd1, %rd12;
	st.global.u32 	[%rd16], %r33;
	add.s64 	%rd18, %rd13, %rd17;
	ld.global.u32 	%r34, [%rd18];
	mul.wide.s32 	%rd19, %r34, 4;
	add.s64 	%rd20, %rd2, %rd19;
	ld.global.u32 	%r35, [%rd20];
	ld.global.u32 	%r36, [%rd20+4];
	sub.s32 	%r37, %r36, %r35;
	add.s64 	%rd21, %rd16, %rd17;
	st.global.u32 	[%rd21], %r37;
	add.s64 	%rd22, %rd18, %rd17;
	ld.global.u32 	%r38, [%rd22];
	mul.wide.s32 	%rd23, %r38, 4;
	add.s64 	%rd24, %rd2, %rd23;
	ld.global.u32 	%r39, [%rd24];
	ld.global.u32 	%r40, [%rd24+4];
	sub.s32 	%r41, %r40, %r39;
	add.s64 	%rd25, %rd21, %rd17;
	st.global.u32 	[%rd25], %r41;
	add.s64 	%rd26, %rd22, %rd17;
	ld.global.u32 	%r42, [%rd26];
	mul.wide.s32 	%rd27, %r42, 4;
	add.s64 	%rd28, %rd2, %rd27;
	ld.global.u32 	%r43, [%rd28];
	ld.global.u32 	%r44, [%rd28+4];
	sub.s32 	%r45, %r44, %r43;
	add.s64 	%rd29, %rd25, %rd17;
	st.global.u32 	[%rd29], %r45;
	add.s32 	%r49, %r46, %r49;
	setp.lt.s32 	%p6, %r49, %r12;
	@%p6 bra 	$L__BB1_6;
$L__BB1_7:
	ret;

}
	// .globl	_Z12k_prefix_sumPiS_ii
.visible .entry _Z12k_prefix_sumPiS_ii(
	.param .u64 .ptr .align 1 _Z12k_prefix_sumPiS_ii_param_0,
	.param .u64 .ptr .align 1 _Z12k_prefix_sumPiS_ii_param_1,
	.param .u32 _Z12k_prefix_sumPiS_ii_param_2,
	.param .u32 _Z12k_prefix_sumPiS_ii_param_3
)
{
	.reg .pred 	%p<4>;
	.reg .b32 	%r<17>;
	.reg .b64 	%rd<13>;

	ld.param.u64 	%rd3, [_Z12k_prefix_sumPiS_ii_param_0];
	ld.param.u64 	%rd4, [_Z12k_prefix_sumPiS_ii_param_1];
	ld.param.u32 	%r6, [_Z12k_prefix_sumPiS_ii_param_2];
	ld.param.u32 	%r7, [_Z12k_prefix_sumPiS_ii_param_3];
	cvta.to.global.u64 	%rd1, %rd4;
	cvta.to.global.u64 	%rd2, %rd3;
	mov.u32 	%r8, %ctaid.x;
	mov.u32 	%r1, %ntid.x;
	mov.u32 	%r9, %tid.x;
	mad.lo.s32 	%r16, %r8, %r1, %r9;
	setp.ge.s32 	%p1, %r16, %r7;
	@%p1 bra 	$L__BB2_6;
	mov.u32 	%r10, %nctaid.x;
	mul.lo.s32 	%r3, %r1, %r10;
$L__BB2_2:
	setp.ge.s32 	%p2, %r16, %r6;
	@%p2 bra 	$L__BB2_4;
	mul.wide.s32 	%rd10, %r16, 4;
	add.s64 	%rd11, %rd2, %rd10;
	ld.global.u32 	%r15, [%rd11];
	add.s64 	%rd12, %rd1, %rd10;
	st.global.u32 	[%rd12], %r15;
	bra.uni 	$L__BB2_5;
$L__BB2_4:
	mul.wide.s32 	%rd5, %r16, 4;
	add.s64 	%rd6, %rd2, %rd5;
	ld.global.u32 	%r11, [%rd6];
	sub.s32 	%r12, %r16, %r6;
	mul.wide.s32 	%rd7, %r12, 4;
	add.s64 	%rd8, %rd2, %rd7;
	ld.global.u32 	%r13, [%rd8];
	add.s32 	%r14, %r13, %r11;
	add.s64 	%rd9, %rd1, %rd5;
	st.global.u32 	[%rd9], %r14;
$L__BB2_5:
	add.s32 	%r16, %r16, %r3;
	setp.lt.s32 	%p3, %r16, %r7;
	@%p3 bra 	$L__BB2_2;
$L__BB2_6:
	ret;

}


// ===== COMPILED SASS (sm_100) =====

	.target	sm_100

	.elftype	@"ET_EXEC"


//--------------------- .note.nv.tkinfo           --------------------------
	.section	.note.nv.tkinfo,"",@"SHT_NOTE"
	.sectionflags	@"SHF_NOTE_NV_TKINFO"
	.tkinfo
        /*0018*/ 	.word	0x00000002
        /*0030*/ 	.string	""
        /*0030*/ 	.string	"ptxas"
        /*0030*/ 	.string	"Cuda compilation tools, release 13.0, V13.0.88"
        /*0030*/ 	.string	"Build cuda_13.0.r13.0/compiler.36424714_0"
        /*0030*/ 	.string	"-arch sm_100 -m 64 "



//--------------------- .note.nv.cuinfo           --------------------------
	.section	.note.nv.cuinfo,"",@"SHT_NOTE"
	.sectionflags	@"SHF_NOTE_NV_CUINFO"
        /*0018*/ 	.short	0x0002
        /*001a*/ 	.short	0x0064
        /*001c*/ 	.short	0x0082
	.zero		2


//--------------------- .nv.info                  --------------------------
	.section	.nv.info,"",@"SHT_CUDA_INFO"
	.align	4


	//----- nvinfo : EIATTR_REGCOUNT
	.align		4
        /*0000*/ 	.byte	0x04, 0x2f
        /*0002*/ 	.short	(.L_1 - .L_0)
	.align		4
.L_0:
        /*0004*/ 	.word	index@(_Z16k_quadvv_get_adjPiS_S_S_S_S_i)
        /*0008*/ 	.word	0x0000001c


	//----- nvinfo : EIATTR_FRAME_SIZE
	.align		4
.L_1:
        /*000c*/ 	.byte	0x04, 0x11
        /*000e*/ 	.short	(.L_3 - .L_2)
	.align		4
.L_2:
        /*0010*/ 	.word	index@(_Z16k_quadvv_get_adjPiS_S_S_S_S_i)
        /*0014*/ 	.word	0x00000000


	//----- nvinfo : EIATTR_REGCOUNT
	.align		4
.L_3:
        /*0018*/ 	.byte	0x04, 0x2f
        /*001a*/ 	.short	(.L_5 - .L_4)
	.align		4
.L_4:
        /*001c*/ 	.word	index@(_Z16k_quadvv_get_memPiS_S_i)
        /*0020*/ 	.word	0x00000018


	//----- nvinfo : EIATTR_FRAME_SIZE
	.align		4
.L_5:
        /*0024*/ 	.byte	0x04, 0x11
        /*0026*/ 	.short	(.L_7 - .L_6)
	.align		4
.L_6:
        /*0028*/ 	.word	index@(_Z16k_quadvv_get_memPiS_S_i)
        /*002c*/ 	.word	0x00000000


	//----- nvinfo : EIATTR_REGCOUNT
	.align		4
.L_7:
        /*0030*/ 	.byte	0x04, 0x2f
        /*0032*/ 	.short	(.L_9 - .L_8)
	.align		4
.L_8:
        /*0034*/ 	.word	index@(_Z12k_prefix_sumPiS_ii)
        /*0038*/ 	.word	0x00000014


	//----- nvinfo : EIATTR_FRAME_SIZE
	.align		4
.L_9:
        /*003c*/ 	.byte	0x04, 0x11
        /*003e*/ 	.short	(.L_11 - .L_10)
	.align		4
.L_10:
        /*0040*/ 	.word	index@(_Z12k_prefix_sumPiS_ii)
        /*0044*/ 	.word	0x00000000


	//----- nvinfo : EIATTR_MIN_STACK_SIZE
	.align		4
.L_11:
        /*0048*/ 	.byte	0x04, 0x12
        /*004a*/ 	.short	(.L_13 - .L_12)
	.align		4
.L_12:
        /*004c*/ 	.word	index@(_Z12k_prefix_sumPiS_ii)
        /*0050*/ 	.word	0x00000000


	//----- nvinfo : EIATTR_MIN_STACK_SIZE
	.align		4
.L_13:
        /*0054*/ 	.byte	0x04, 0x12
        /*0056*/ 	.short	(.L_15 - .L_14)
	.align		4
.L_14:
        /*0058*/ 	.word	index@(_Z16k_quadvv_get_memPiS_S_i)
        /*005c*/ 	.word	0x00000000


	//----- nvinfo : EIATTR_MIN_STACK_SIZE
	.align		4
.L_15:
        /*0060*/ 	.byte	0x04, 0x12
        /*0062*/ 	.short	(.L_17 - .L_16)
	.align		4
.L_16:
        /*0064*/ 	.word	index@(_Z16k_quadvv_get_adjPiS_S_S_S_S_i)
        /*0068*/ 	.word	0x00000000
.L_17:


//--------------------- .nv.compat                --------------------------
	.section	.nv.compat,"",@"SHT_CUDA_COMPAT_INFO"
	.align	4
        /*0000*/ 	.byte	0x02, 0x09, 0x00, 0x00, 0x02, 0x02, 0x01, 0x00, 0x02, 0x05, 0x05, 0x00, 0x03, 0x07, 0x01, 0x01
        /*0010*/ 	.byte	0x02, 0x03, 0x00, 0x00, 0x02, 0x06, 0x01, 0x00, 0x04, 0x0b, 0x08, 0x00, 0x09, 0x00, 0x00, 0x00
        /*0020*/ 	.byte	0x00, 0x00, 0x00, 0x00


//--------------------- .nv.info._Z12k_prefix_sumPiS_ii --------------------------
	.section	.nv.info._Z12k_prefix_sumPiS_ii,"",@"SHT_CUDA_INFO"
	.sectionflags	@""
	.align	4


	//----- nvinfo : EIATTR_CUDA_API_VERSION
	.align		4
        /*0000*/ 	.byte	0x04, 0x37
        /*0002*/ 	.short	(.L_19 - .L_18)
.L_18:
        /*0004*/ 	.word	0x00000082


	//----- nvinfo : EIATTR_KPARAM_INFO
	.align		4
.L_19:
        /*0008*/ 	.byte	0x04, 0x17
        /*000a*/ 	.short	(.L_21 - .L_20)
.L_20:
        /*000c*/ 	.word	0x00000000
        /*0010*/ 	.short	0x0003
        /*0012*/ 	.short	0x0014
        /*0014*/ 	.byte	0x00, 0xf0, 0x11, 0x00


	//----- nvinfo : EIATTR_KPARAM_INFO
	.align		4
.L_21:
        /*0018*/ 	.byte	0x04, 0x17
        /*001a*/ 	.short	(.L_23 - .L_22)
.L_22:
        /*001c*/ 	.word	0x00000000
        /*0020*/ 	.short	0x0002
        /*0022*/ 	.short	0x0010
        /*0024*/ 	.byte	0x00, 0xf0, 0x11, 0x00


	//----- nvinfo : EIATTR_KPARAM_INFO
	.align		4
.L_23:
        /*0028*/ 	.byte	0x04, 0x17
        /*002a*/ 	.short	(.L_25 - .L_24)
.L_24:
        /*002c*/ 	.word	0x00000000
        /*0030*/ 	.short	0x0001
        /*0032*/ 	.short	0x0008
        /*0034*/ 	.byte	0x00, 0xf5, 0x21, 0x00


	//----- nvinfo : EIATTR_KPARAM_INFO
	.align		4
.L_25:
        /*0038*/ 	.byte	0x04, 0x17
        /*003a*/ 	.short	(.L_27 - .L_26)
.L_26:
        /*003c*/ 	.word	0x00000000
        /*0040*/ 	.short	0x0000
        /*0042*/ 	.short	0x0000
        /*0044*/ 	.byte	0x00, 0xf5, 0x21, 0x00


	//----- nvinfo : EIATTR_SPARSE_MMA_MASK
	.align		4
.L_27:
        /*0048*/ 	.byte	0x03, 0x50
        /*004a*/ 	.short	0x0000


	//----- nvinfo : EIATTR_MAXREG_COUNT
	.align		4
        /*004c*/ 	.byte	0x03, 0x1b
        /*004e*/ 	.short	0x00ff


	//----- nvinfo : EIATTR_MERCURY_ISA_VERSION
	.align		4
        /*0050*/ 	.byte	0x03, 0x5f
        /*0052*/ 	.short	0x0101


	//----- nvinfo : EIATTR_VRC_CTA_INIT_COUNT
	.align		4
        /*0054*/ 	.byte	0x02, 0x4a
	.zero		1
	.zero		1


	//----- nvinfo : EIATTR_EXIT_INSTR_OFFSETS
	.align		4
        /*0058*/ 	.byte	0x04, 0x1c
        /*005a*/ 	.short	(.L_29 - .L_28)


	//   ....[0]....
.L_28:
        /*005c*/ 	.word	0x00000070


	//   ....[1]....
        /*0060*/ 	.word	0x000001d0


	//----- nvinfo : EIATTR_CRS_STACK_SIZE
	.align		4
.L_29:
        /*0064*/ 	.byte	0x04, 0x1e
        /*0066*/ 	.short	(.L_31 - .L_30)
.L_30:
        /*0068*/ 	.word	0x00000000


	//----- nvinfo : EIATTR_CBANK_PARAM_SIZE
	.align		4
.L_31:
        /*006c*/ 	.byte	0x03, 0x19
        /*006e*/ 	.short	0x0018


	//----- nvinfo : EIATTR_PARAM_CBANK
	.align		4
        /*0070*/ 	.byte	0x04, 0x0a
        /*0072*/ 	.short	(.L_33 - .L_32)
	.align		4
.L_32:
        /*0074*/ 	.word	index@(.nv.constant0._Z12k_prefix_sumPiS_ii)
        /*0078*/ 	.short	0x0380
        /*007a*/ 	.short	0x0018


	//----- nvinfo : EIATTR_SW_WAR
	.align		4
.L_33:
        /*007c*/ 	.byte	0x04, 0x36
        /*007e*/ 	.short	(.L_35 - .L_34)
.L_34:
        /*0080*/ 	.word	0x00000008
.L_35:


//--------------------- .nv.info._Z16k_quadvv_get_memPiS_S_i --------------------------
	.section	.nv.info._Z16k_quadvv_get_memPiS_S_i,"",@"SHT_CUDA_INFO"
	.sectionflags	@""
	.align	4


	//----- nvinfo : EIATTR_CUDA_API_VERSION
	.align		4
        /*0000*/ 	.byte	0x04, 0x37
        /*0002*/ 	.short	(.L_37 - .L_36)
.L_36:
        /*0004*/ 	.word	0x00000082


	//----- nvinfo : EIATTR_KPARAM_INFO
	.align		4
.L_37:
        /*0008*/ 	.byte	0x04, 0x17
        /*000a*/ 	.short	(.L_39 - .L_38)
.L_38:
        /*000c*/ 	.word	0x00000000
        /*0010*/ 	.short	0x0003
        /*0012*/ 	.short	0x0018
        /*0014*/ 	.byte	0x00, 0xf0, 0x11, 0x00


	//----- nvinfo : EIATTR_KPARAM_INFO
	.align		4
.L_39:
        /*0018*/ 	.byte	0x04, 0x17
        /*001a*/ 	.short	(.L_41 - .L_40)
.L_40:
        /*001c*/ 	.word	0x00000000
        /*0020*/ 	.short	0x0002
        /*0022*/ 	.short	0x0010
        /*0024*/ 	.byte	0x00, 0xf5, 0x21, 0x00


	//----- nvinfo : EIATTR_KPARAM_INFO
	.align		4
.L_41:
        /*0028*/ 	.byte	0x04, 0x17
        /*002a*/ 	.short	(.L_43 - .L_42)
.L_42:
        /*002c*/ 	.word	0x00000000
        /*0030*/ 	.short	0x0001
        /*0032*/ 	.short	0x0008
        /*0034*/ 	.byte	0x00, 0xf5, 0x21, 0x00


	//----- nvinfo : EIATTR_KPARAM_INFO
	.align		4
.L_43:
        /*0038*/ 	.byte	0x04, 0x17
        /*003a*/ 	.short	(.L_45 - .L_44)
.L_44:
        /*003c*/ 	.word	0x00000000
        /*0040*/ 	.short	0x0000
        /*0042*/ 	.short	0x0000
        /*0044*/ 	.byte	0x00, 0xf5, 0x21, 0x00


	//----- nvinfo : EIATTR_SPARSE_MMA_MASK
	.align		4
.L_45:
        /*0048*/ 	.byte	0x03, 0x50
        /*004a*/ 	.short	0x0000


	//----- nvinfo : EIATTR_MAXREG_COUNT
	.align		4
        /*004c*/ 	.byte	0x03, 0x1b
        /*004e*/ 	.short	0x00ff


	//----- nvinfo : EIATTR_MERCURY_ISA_VERSION
	.align		4
        /*0050*/ 	.byte	0x03, 0x5f
        /*0052*/ 	.short	0x0101


	//----- nvinfo : EIATTR_VRC_CTA_INIT_COUNT
	.align		4
        /*0054*/ 	.byte	0x02, 0x4a
	.zero		1
	.zero		1


	//----- nvinfo : EIATTR_EXIT_INSTR_OFFSETS
	.align		4
        /*0058*/ 	.byte	0x04, 0x1c
        /*005a*/ 	.short	(.L_47 - .L_46)


	//   ....[0]....
.L_46:
        /*005c*/ 	.word	0x00000090


	//   ....[1]....
        /*0060*/ 	.word	0x000003b0


	//   ....[2]....
        /*0064*/ 	.word	0x00000620


	//----- nvinfo : EIATTR_CRS_STACK_SIZE
	.align		4
.L_47:
        /*0068*/ 	.byte	0x04, 0x1e
        /*006a*/ 	.short	(.L_49 - .L_48)
.L_48:
        /*006c*/ 	.word	0x00000000


	//----- nvinfo : EIATTR_CBANK_PARAM_SIZE
	.align		4
.L_49:
        /*0070*/ 	.byte	0x03, 0x19
        /*0072*/ 	.short	0x001c


	//----- nvinfo : EIATTR_PARAM_CBANK
	.align		4
        /*0074*/ 	.byte	0x04, 0x0a
        /*0076*/ 	.short	(.L_51 - .L_50)
	.align		4
.L_50:
        /*0078*/ 	.word	index@(.nv.constant0._Z16k_quadvv_get_memPiS_S_i)
        /*007c*/ 	.short	0x0380
        /*007e*/ 	.short	0x001c


	//----- nvinfo : EIATTR_SW_WAR
	.align		4
.L_51:
        /*0080*/ 	.byte	0x04, 0x36
        /*0082*/ 	.short	(.L_53 - .L_52)
.L_52:
        /*0084*/ 	.word	0x00000008
.L_53:


//--------------------- .nv.info._Z16k_quadvv_get_adjPiS_S_S_S_S_i --------------------------
	.section	.nv.info._Z16k_quadvv_get_adjPiS_S_S_S_S_i,"",@"SHT_CUDA_INFO"
	.sectionflags	@""
	.align	4


	//----- nvinfo : EIATTR_CUDA_API_VERSION
	.align		4
        /*0000*/ 	.byte	0x04, 0x37
        /*0002*/ 	.short	(.L_55 - .L_54)
.L_54:
        /*0004*/ 	.word	0x00000082


	//----- nvinfo : EIATTR_KPARAM_INFO
	.align		4
.L_55:
        /*0008*/ 	.byte	0x04, 0x17
        /*000a*/ 	.short	(.L_57 - .L_56)
.L_56:
        /*000c*/ 	.word	0x00000000
        /*0010*/ 	.short	0x0006
        /*0012*/ 	.short	0x0030
        /*0014*/ 	.byte	0x00, 0xf0, 0x11, 0x00


	//----- nvinfo : EIATTR_KPARAM_INFO
	.align		4
.L_57:
        /*0018*/ 	.byte	0x04, 0x17
        /*001a*/ 	.short	(.L_59 - .L_58)
.L_58:
        /*001c*/ 	.word	0x00000000
        /*0020*/ 	.short	0x0005
        /*0022*/ 	.short	0x0028
        /*0024*/ 	.byte	0x00, 0xf5, 0x21, 0x00


	//----- nvinfo : EIATTR_KPARAM_INFO
	.align		4
.L_59:
        /*0028*/ 	.byte	0x04, 0x17
        /*002a*/ 	.short	(.L_61 - .L_60)
.L_60:
        /*002c*/ 	.word	0x00000000
        /*0030*/ 	.short	0x0004
        /*0032*/ 	.short	0x0020
        /*0034*/ 	.byte	0x00, 0xf5, 0x21, 0x00


	//----- nvinfo : EIATTR_KPARAM_INFO
	.align		4
.L_61:
        /*0038*/ 	.byte	0x04, 0x17
        /*003a*/ 	.short	(.L_63 - .L_62)
.L_62:
        /*003c*/ 	.word	0x00000000
        /*0040*/ 	.short	0x0003
        /*0042*/ 	.short	0x0018
        /*0044*/ 	.byte	0x00, 0xf5, 0x21, 0x00


	//----- nvinfo : EIATTR_KPARAM_INFO
	.align		4
.L_63:
        /*0048*/ 	.byte	0x04, 0x17
        /*004a*/ 	.short	(.L_65 - .L_64)
.L_64:
        /*004c*/ 	.word	0x00000000
        /*0050*/ 	.short	0x0002
        /*0052*/ 	.short	0x0010
        /*0054*/ 	.byte	0x00, 0xf5, 0x21, 0x00


	//----- nvinfo : EIATTR_KPARAM_INFO
	.align		4
.L_65:
        /*0058*/ 	.byte	0x04, 0x17
        /*005a*/ 	.short	(.L_67 - .L_66)
.L_66:
        /*005c*/ 	.word	0x00000000
        /*0060*/ 	.short	0x0001
        /*0062*/ 	.short	0x0008
        /*0064*/ 	.byte	0x00, 0xf5, 0x21, 0x00


	//----- nvinfo : EIATTR_KPARAM_INFO
	.align		4
.L_67:
        /*0068*/ 	.byte	0x04, 0x17
        /*006a*/ 	.short	(.L_69 - .L_68)
.L_68:
        /*006c*/ 	.word	0x00000000
        /*0070*/ 	.short	0x0000
        /*0072*/ 	.short	0x0000
        /*0074*/ 	.byte	0x00, 0xf5, 0x21, 0x00


	//----- nvinfo : EIATTR_SPARSE_MMA_MASK
	.align		4
.L_69:
        /*0078*/ 	.byte	0x03, 0x50
        /*007a*/ 	.short	0x0000


	//----- nvinfo : EIATTR_MAXREG_COUNT
	.align		4
        /*007c*/ 	.byte	0x03, 0x1b
        /*007e*/ 	.short	0x00ff


	//----- nvinfo : EIATTR_MERCURY_ISA_VERSION
	.align		4
        /*0080*/ 	.byte	0x03, 0x5f
        /*0082*/ 	.short	0x0101


	//----- nvinfo : EIATTR_VRC_CTA_INIT_COUNT
	.align		4
        /*0084*/ 	.byte	0x02, 0x4a
	.zero		1
	.zero		1


	//----- nvinfo : EIATTR_EXIT_INSTR_OFFSETS
	.align		4
        /*0088*/ 	.byte	0x04, 0x1c
        /*008a*/ 	.short	(.L_71 - .L_70)


	//   ....[0]....
.L_70:
        /*008c*/ 	.word	0x00000070


	//   ....[1]....
        /*0090*/ 	.word	0x000005e0


	//----- nvinfo : EIATTR_CRS_STACK_SIZE
	.align		4
.L_71:
        /*0094*/ 	.byte	0x04, 0x1e
        /*0096*/ 	.short	(.L_73 - .L_72)
.L_72:
        /*0098*/ 	.word	0x00000000


	//----- nvinfo : EIATTR_CBANK_PARAM_SIZE
	.align		4
.L_73:
        /*009c*/ 	.byte	0x03, 0x19
        /*009e*/ 	.short	0x0034


	//----- nvinfo : EIATTR_PARAM_CBANK
	.align		4
        /*00a0*/ 	.byte	0x04, 0x0a
        /*00a2*/ 	.short	(.L_75 - .L_74)
	.align		4
.L_74:
        /*00a4*/ 	.word	index@(.nv.constant0._Z16k_quadvv_get_adjPiS_S_S_S_S_i)
        /*00a8*/ 	.short	0x0380
        /*00aa*/ 	.short	0x0034


	//----- nvinfo : EIATTR_SW_WAR
	.align		4
.L_75:
        /*00ac*/ 	.byte	0x04, 0x36
        /*00ae*/ 	.short	(.L_77 - .L_76)
.L_76:
        /*00b0*/ 	.word	0x00000008
.L_77:


//--------------------- .nv.callgraph             --------------------------
	.section	.nv.callgraph,"",@"SHT_CUDA_CALLGRAPH"
	.align	4
	.sectionentsize	8
	.align		4
        /*0000*/ 	.word	0x00000000
	.align		4
        /*0004*/ 	.word	0xffffffff
	.align		4
        /*0008*/ 	.word	0x00000000
	.align		4
        /*000c*/ 	.word	0xfffffffe
	.align		4
        /*0010*/ 	.word	0x00000000
	.align		4
        /*0014*/ 	.word	0xfffffffd
	.align		4
        /*0018*/ 	.word	0x00000000
	.align		4
        /*001c*/ 	.word	0xfffffffc


//--------------------- .text._Z12k_prefix_sumPiS_ii --------------------------
	.section	.text._Z12k_prefix_sumPiS_ii,"ax",@progbits
	.align	128
        .global         _Z12k_prefix_sumPiS_ii
        .type           _Z12k_prefix_sumPiS_ii,@function
        .size           _Z12k_prefix_sumPiS_ii,(.L_x_14 - _Z12k_prefix_sumPiS_ii)
        .other          _Z12k_prefix_sumPiS_ii,@"STO_CUDA_ENTRY STV_DEFAULT"
_Z12k_prefix_sumPiS_ii:
.text._Z12k_prefix_sumPiS_ii:
[----:B------:R-:W-:Y:S01]  /*0000*/  LDC R1, c[0x0][0x37c] ;  /* 0x0000df00ff017b82 */ /* 0x000fe20000000800 */
[----:B------:R-:W0:Y:S07]  /*0010*/  S2R R0, SR_TID.X ;  /* 0x0000000000007919 */ /* 0x000e2e0000002100 */
[----:B------:R-:W0:Y:S01]  /*0020*/  S2UR UR4, SR_CTAID.X ;  /* 0x00000000000479c3 */ /* 0x000e220000002500 */
[----:B------:R-:W1:Y:S07]  /*0030*/  LDCU UR5, c[0x0][0x394] ;  /* 0x00007280ff0577ac */ /* 0x000e6e0008000800 */
[----:B------:R-:W0:Y:S02]  /*0040*/  LDC R13, c[0x0][0x360] ;  /* 0x0000d800ff0d7b82 */ /* 0x000e240000000800 */
[----:B0-----:R-:W-:-:S05]  /*0050*/  IMAD R0, R13, UR4, R0 ;  /* 0x000000040d007c24 */ /* 0x001fca000f8e0200 */
[----:B-1----:R-:W-:-:S13]  /*0060*/  ISETP.GE.AND P0, PT, R0, UR5, PT ;  /* 0x0000000500007c0c */ /* 0x002fda000bf06270 */
[----:B------:R-:W-:Y:S05]  /*0070*/  @P0 EXIT ;  /* 0x000000000000094d */ /* 0x000fea0003800000 */
[----:B------:R-:W0:Y:S01]  /*0080*/  LDC.64 R8, c[0x0][0x380] ;  /* 0x0000e000ff087b82 */ /* 0x000e220000000a00 */
[----:B------:R-:W1:Y:S01]  /*0090*/  LDCU UR4, c[0x0][0x370] ;  /* 0x00006e00ff0477ac */ /* 0x000e620008000800 */
[----:B------:R-:W2:Y:S06]  /*00a0*/  LDCU.64 UR6, c[0x0][0x358] ;  /* 0x00006b00ff0677ac */ /* 0x000eac0008000a00 */
[----:B------:R-:W3:Y:S01]  /*00b0*/  LDC.64 R10, c[0x0][0x388] ;  /* 0x0000e200ff0a7b82 */ /* 0x000ee20000000a00 */
[----:B------:R-:W4:Y:S01]  /*00c0*/  LDCU UR8, c[0x0][0x394] ;  /* 0x00007280ff0877ac */ /* 0x000f220008000800 */
[----:B------:R-:W0:Y:S01]  /*00d0*/  LDCU UR5, c[0x0][0x390] ;  /* 0x00007200ff0577ac */ /* 0x000e220008000800 */
[----:B-1----:R-:W-:-:S07]  /*00e0*/  IMAD R13, R13, UR4, RZ ;  /* 0x000000040d0d7c24 */ /* 0x002fce000f8e02ff */
.L_x_0:
[C---:B0-----:R-:W-:Y:S01]  /*00f0*/  ISETP.GE.AND P0, PT, R0.reuse, UR5, PT ;  /* 0x0000000500007c0c */ /* 0x041fe2000bf06270 */
[----:B------:R-:W-:-:S12]  /*0100*/  IMAD.WIDE R2, R0, 0x4, R8 ;  /* 0x0000000400027825 */ /* 0x000fd800078e0208 */
[----:B--2---:R-:W2:Y:S01]  /*0110*/  @!P0 LDG.E R15, desc[UR6][R2.64] ;  /* 0x00000006020f8981 */ /* 0x004ea2000c1e1900 */
[C---:B------:R-:W-:Y:S01]  /*0120*/  @P0 IADD3 R7, PT, PT, R0.reuse, -UR5, RZ ;  /* 0x8000000500070c10 */ /* 0x040fe2000fffe0ff */
[----:B---3--:R-:W-:-:S04]  /*0130*/  IMAD.WIDE R4, R0, 0x4, R10 ;  /* 0x0000000400047825 */ /* 0x008fc800078e020a */
[----:B------:R-:W-:Y:S01]  /*0140*/  @P0 IMAD.WIDE R6, R7, 0x4, R8 ;  /* 0x0000000407060825 */ /* 0x000fe200078e0208 */
[----:B--2---:R1:W-:Y:S04]  /*0150*/  @!P0 STG.E desc[UR6][R4.64], R15 ;  /* 0x0000000f04008986 */ /* 0x0043e8000c101906 */
[----:B------:R-:W2:Y:S04]  /*0160*/  @P0 LDG.E R12, desc[UR6][R2.64] ;  /* 0x00000006020c0981 */ /* 0x000ea8000c1e1900 */
[----:B------:R-:W2:Y:S01]  /*0170*/  @P0 LDG.E R7, desc[UR6][R6.64] ;  /* 0x0000000606070981 */ /* 0x000ea2000c1e1900 */
[----:B------:R-:W-:-:S02]  /*0180*/  IADD3 R0, PT, PT, R13, R0, RZ ;  /* 0x000000000d007210 */ /* 0x000fc40007ffe0ff */
[----:B--2---:R-:W-:-:S05]  /*0190*/  @P0 IADD3 R17, PT, PT, R12, R7, RZ ;  /* 0x000000070c110210 */ /* 0x004fca0007ffe0ff */
[----:B------:R1:W-:Y:S01]  /*01a0*/  @P0 STG.E desc[UR6][R4.64], R17 ;  /* 0x0000001104000986 */ /* 0x0003e2000c101906 */
[----:B----4-:R-:W-:-:S13]  /*01b0*/  ISETP.GE.AND P0, PT, R0, UR8, PT ;  /* 0x0000000800007c0c */ /* 0x010fda000bf06270 */
[----:B-1----:R-:W-:Y:S05]  /*01c0*/  @!P0 BRA `(.L_x_0) ;  /* 0xfffffffc00c88947 */ /* 0x002fea000383ffff */
[----:B------:R-:W-:Y:S05]  /*01d0*/  EXIT ;  /* 0x000000000000794d */ /* 0x000fea0003800000 */
.L_x_1:
[----:B------:R-:W-:-:S00]  /*01e0*/  BRA `(.L_x_1) ;  /* 0xfffffffc00fc7947 */ /* 0x000fc0000383ffff */
[----:B------:R-:W-:-:S00]  /*01f0*/  NOP ;  /* 0x0000000000007918 */ /* 0x000fc00000000000 */
        /* <DEDUP_REMOVED lines=8> */
.L_x_14:


//--------------------- .text._Z16k_quadvv_get_memPiS_S_i --------------------------
	.section	.text._Z16k_quadvv_get_memPiS_S_i,"ax",@progbits
	.align	128
        .global         _Z16k_quadvv_get_memPiS_S_i
        .type           _Z16k_quadvv_get_memPiS_S_i,@function
        .size           _Z16k_quadvv_get_memPiS_S_i,(.L_x_15 - _Z16k_quadvv_get_memPiS_S_i)
        .other          _Z16k_quadvv_get_memPiS_S_i,@"STO_CUDA_ENTRY STV_DEFAULT"
_Z16k_quadvv_get_memPiS_S_i:
.text._Z16k_quadvv_get_memPiS_S_i:
[----:B------:R-:W-:Y:S01]  /*0000*/  LDC R1, c[0x0][0x37c] ;  /* 0x0000df00ff017b82 */ /* 0x000fe20000000800 */
[----:B------:R-:W0:Y:S07]  /*0010*/  S2R R3, SR_TID.X ;  /* 0x0000000000037919 */ /* 0x000e2e0000002100 */
[----:B------:R-:W0:Y:S01]  /*0020*/  S2UR UR4, SR_CTAID.X ;  /* 0x00000000000479c3 */ /* 0x000e220000002500 */
[----:B------:R-:W1:Y:S07]  /*0030*/  LDCU UR6, c[0x0][0x398] ;  /* 0x00007300ff0677ac */ /* 0x000e6e0008000800 */
[----:B------:R-:W0:Y:S01]  /*0040*/  LDC R0, c[0x0][0x360] ;  /* 0x0000d800ff007b82 */ /* 0x000e220000000800 */
[----:B------:R-:W2:Y:S01]  /*0050*/  LDCU UR5, c[0x0][0x370] ;  /* 0x00006e00ff0577ac */ /* 0x000ea20008000800 */
[----:B0-----:R-:W-:-:S02]  /*0060*/  IMAD R3, R0, UR4, R3 ;  /* 0x0000000400037c24 */ /* 0x001fc4000f8e0203 */
[----:B--2---:R-:W-:-:S03]  /*0070*/  IMAD R0, R0, UR5, RZ ;  /* 0x0000000500007c24 */ /* 0x004fc6000f8e02ff */
[----:B-1----:R-:W-:-:S13]  /*0080*/  ISETP.GE.AND P0, PT, R3, UR6, PT ;  /* 0x0000000603007c0c */ /* 0x002fda000bf06270 */
[----:B------:R-:W-:Y:S05]  /*0090*/  @P0 EXIT ;  /* 0x000000000000094d */ /* 0x000fea0003800000 */
[----:B------:R-:W0:Y:S01]  /*00a0*/  I2F.U32.RP R8, R0 ;  /* 0x0000000000087306 */ /* 0x000e220000209000 */
[C---:B------:R-:W-:Y:S01]  /*00b0*/  IMAD.IADD R2, R0.reuse, 0x1, R3 ;  /* 0x0000000100027824 */ /* 0x040fe200078e0203 */
[----:B------:R-:W-:Y:S01]  /*00c0*/  IADD3 R9, PT, PT, RZ, -R0, RZ ;  /* 0x80000000ff097210 */ /* 0x000fe20007ffe0ff */
[----:B------:R-:W1:Y:S01]  /*00d0*/  LDCU.64 UR4, c[0x0][0x358] ;  /* 0x00006b00ff0477ac */ /* 0x000e620008000a00 */
[----:B------:R-:W-:Y:S01]  /*00e0*/  ISETP.NE.U32.AND P2, PT, R0, RZ, PT ;  /* 0x000000ff0000720c */ /* 0x000fe20003f45070 */
[----:B------:R-:W-:Y:S01]  /*00f0*/  BSSY.RECONVERGENT B0, `(.L_x_2) ;  /* 0x000002b000007945 */ /* 0x000fe20003800200 */
[C---:B------:R-:W-:Y:S02]  /*0100*/  ISETP.GE.AND P0, PT, R2.reuse, UR6, PT ;  /* 0x0000000602007c0c */ /* 0x040fe4000bf06270 */
[----:B------:R-:W-:Y:S02]  /*0110*/  VIMNMX R7, PT, PT, R2, UR6, !PT ;  /* 0x0000000602077c48 */ /* 0x000fe4000ffe0100 */
[----:B------:R-:W-:-:S04]  /*0120*/  SEL R6, RZ, 0x1, P0 ;  /* 0x00000001ff067807 */ /* 0x000fc80000000000 */
[----:B------:R-:W-:Y:S01]  /*0130*/  IADD3 R7, PT, PT, R7, -R2, -R6 ;  /* 0x8000000207077210 */ /* 0x000fe20007ffe806 */
[----:B0-----:R-:W0:Y:S02]  /*0140*/  MUFU.RCP R8, R8 ;  /* 0x0000000800087308 */ /* 0x001e240000001000 */
[----:B0-----:R-:W-:-:S06]  /*0150*/  IADD3 R4, PT, PT, R8, 0xffffffe, RZ ;  /* 0x0ffffffe08047810 */ /* 0x001fcc0007ffe0ff */
[----:B------:R0:W2:Y:S02]  /*0160*/  F2I.FTZ.U32.TRUNC.NTZ R5, R4 ;  /* 0x0000000400057305 */ /* 0x0000a4000021f000 */
[----:B0-----:R-:W-:Y:S02]  /*0170*/  HFMA2 R4, -RZ, RZ, 0, 0 ;  /* 0x00000000ff047431 */ /* 0x001fe400000001ff */
[----:B--2---:R-:W-:-:S04]  /*0180*/  IMAD R9, R9, R5, RZ ;  /* 0x0000000509097224 */ /* 0x004fc800078e02ff */
[----:B------:R-:W-:-:S06]  /*0190*/  IMAD.HI.U32 R8, R5, R9, R4 ;  /* 0x0000000905087227 */ /* 0x000fcc00078e0004 */
[----:B------:R-:W-:-:S04]  /*01a0*/  IMAD.HI.U32 R5, R8, R7, RZ ;  /* 0x0000000708057227 */ /* 0x000fc800078e00ff */
[----:B------:R-:W-:-:S04]  /*01b0*/  IMAD.MOV R2, RZ, RZ, -R5 ;  /* 0x000000ffff027224 */ /* 0x000fc800078e0a05 */
[----:B------:R-:W-:-:S05]  /*01c0*/  IMAD R7, R0, R2, R7 ;  /* 0x0000000200077224 */ /* 0x000fca00078e0207 */
[----:B------:R-:W-:-:S13]  /*01d0*/  ISETP.GE.U32.AND P0, PT, R7, R0, PT ;  /* 0x000000000700720c */ /* 0x000fda0003f06070 */
[----:B------:R-:W-:Y:S02]  /*01e0*/  @P0 IADD3 R7, PT, PT, -R0, R7, RZ ;  /* 0x0000000700070210 */ /* 0x000fe40007ffe1ff */
[----:B------:R-:W-:Y:S02]  /*01f0*/  @P0 IADD3 R5, PT, PT, R5, 0x1, RZ ;  /* 0x0000000105050810 */ /* 0x000fe40007ffe0ff */
[----:B------:R-:W-:-:S13]  /*0200*/  ISETP.GE.U32.AND P1, PT, R7, R0, PT ;  /* 0x000000000700720c */ /* 0x000fda0003f26070 */
[----:B------:R-:W-:Y:S01]  /*0210*/  @P1 VIADD R5, R5, 0x1 ;  /* 0x0000000105051836 */ /* 0x000fe20000000000 */
[----:B------:R-:W-:-:S04]  /*0220*/  @!P2 LOP3.LUT R5, RZ, R0, RZ, 0x33, !PT ;  /* 0x00000000ff05a212 */ /* 0x000fc800078e33ff */
[----:B------:R-:W-:-:S04]  /*0230*/  IADD3 R2, PT, PT, R6, R5, RZ ;  /* 0x0000000506027210 */ /* 0x000fc80007ffe0ff */
[C---:B------:R-:W-:Y:S02]  /*0240*/  LOP3.LUT R4, R2.reuse, 0x3, RZ, 0xc0, !PT ;  /* 0x0000000302047812 */ /* 0x040fe400078ec0ff */
[----:B------:R-:W-:Y:S02]  /*0250*/  ISETP.GE.U32.AND P1, PT, R2, 0x3, PT ;  /* 0x000000030200780c */ /* 0x000fe40003f26070 */
[----:B------:R-:W-:-:S13]  /*0260*/  ISETP.NE.AND P0, PT, R4, 0x3, PT ;  /* 0x000000030400780c */ /* 0x000fda0003f05270 */
[----:B-1----:R-:W-:Y:S05]  /*0270*/  @!P0 BRA `(.L_x_3) ;  /* 0x0000000000488947 */ /* 0x002fea0003800000 */
[----:B------:R-:W0:Y:S01]  /*0280*/  LDC.64 R4, c[0x0][0x390] ;  /* 0x0000e400ff047b82 */ /* 0x000e220000000a00 */
[----:B------:R-:W-:-:S04]  /*0290*/  IADD3 R2, PT, PT, R2, 0x1, RZ ;  /* 0x0000000102027810 */ /* 0x000fc80007ffe0ff */
[----:B------:R-:W-:-:S03]  /*02a0*/  LOP3.LUT R2, R2, 0x3, RZ, 0xc0, !PT ;  /* 0x0000000302027812 */ /* 0x000fc600078ec0ff */
[----:B------:R-:W1:Y:S02]  /*02b0*/  LDC.64 R6, c[0x0][0x380] ;  /* 0x0000e000ff067b82 */ /* 0x000e640000000a00 */
[----:B------:R-:W-:-:S06]  /*02c0*/  IMAD.MOV R2, RZ, RZ, -R2 ;  /* 0x000000ffff027224 */ /* 0x000fcc00078e0a02 */
[----:B------:R-:W2:Y:S02]  /*02d0*/  LDC.64 R8, c[0x0][0x388] ;  /* 0x0000e200ff087b82 */ /* 0x000ea40000000a00 */
.L_x_4:
[----:B--2---:R-:W-:-:S06]  /*02e0*/  IMAD.WIDE R12, R3, 0x4, R8 ;  /* 0x00000004030c7825 */ /* 0x004fcc00078e0208 */
[----:B------:R-:W1:Y:S02]  /*02f0*/  LDG.E R13, desc[UR4][R12.64] ;  /* 0x000000040c0d7981 */ /* 0x000e64000c1e1900 */
[----:B-1----:R-:W-:-:S05]  /*0300*/  IMAD.WIDE R14, R13, 0x4, R6 ;  /* 0x000000040d0e7825 */ /* 0x002fca00078e0206 */
[----:B------:R-:W2:Y:S04]  /*0310*/  LDG.E R16, desc[UR4][R14.64] ;  /* 0x000000040e107981 */ /* 0x000ea8000c1e1900 */
[----:B---3--:R-:W2:Y:S01]  /*0320*/  LDG.E R17, desc[UR4][R14.64+0x4] ;  /* 0x000004040e117981 */ /* 0x008ea2000c1e1900 */
[----:B0-----:R-:W-:Y:S01]  /*0330*/  IMAD.WIDE R10, R3, 0x4, R4 ;  /* 0x00000004030a7825 */ /* 0x001fe200078e0204 */
[----:B------:R-:W-:-:S03]  /*0340*/  IADD3 R2, PT, PT, R2, 0x1, RZ ;  /* 0x0000000102027810 */ /* 0x000fc60007ffe0ff */
[----:B------:R-:W-:Y:S01]  /*0350*/  IMAD.IADD R3, R0, 0x1, R3 ;  /* 0x0000000100037824 */ /* 0x000fe200078e0203 */
[----:B------:R-:W-:Y:S02]  /*0360*/  ISETP.NE.AND P0, PT, R2, RZ, PT ;  /* 0x000000ff0200720c */ /* 0x000fe40003f05270 */
[----:B--2---:R-:W-:-:S05]  /*0370*/  IADD3 R17, PT, PT, -R16, R17, RZ ;  /* 0x0000001110117210 */ /* 0x004fca0007ffe1ff */
[----:B------:R3:W-:Y:S06]  /*0380*/  STG.E desc[UR4][R10.64], R17 ;  /* 0x000000110a007986 */ /* 0x0007ec000c101904 */
[----:B------:R-:W-:Y:S05]  /*0390*/  @P0 BRA `(.L_x_4) ;  /* 0xfffffffc00d00947 */ /* 0x000fea000383ffff */
.L_x_3:
[----:B------:R-:W-:Y:S05]  /*03a0*/  BSYNC.RECONVERGENT B0 ;  /* 0x0000000000007941 */ /* 0x000fea0003800200 */
.L_x_2:
[----:B------:R-:W-:Y:S05]  /*03b0*/  @!P1 EXIT ;  /* 0x000000000000994d */ /* 0x000fea0003800000 */
.L_x_5:
[----:B------:R-:W3:Y:S08]  /*03c0*/  LDC.64 R4, c[0x0][0x388] ;  /* 0x0000e200ff047b82 */ /* 0x000ef00000000a00 */
[----:B0-----:R-:W0:Y:S01]  /*03d0*/  LDC.64 R8, c[0x0][0x390] ;  /* 0x0000e400ff087b82 */ /* 0x001e220000000a00 */
[----:B---3--:R-:W-:-:S07]  /*03e0*/  IMAD.WIDE R10, R3, 0x4, R4 ;  /* 0x00000004030a7825 */ /* 0x008fce00078e0204 */
[----:B------:R-:W1:Y:S01]  /*03f0*/  LDC.64 R4, c[0x0][0x380] ;  /* 0x0000e000ff047b82 */ /* 0x000e620000000a00 */
[----:B------:R-:W1:Y:S02]  /*0400*/  LDG.E R7, desc[UR4][R10.64] ;  /* 0x000000040a077981 */ /* 0x000e64000c1e1900 */
[----:B-1----:R-:W-:-:S05]  /*0410*/  IMAD.WIDE R6, R7, 0x4, R4 ;  /* 0x0000000407067825 */ /* 0x002fca00078e0204 */
[----:B------:R-:W2:Y:S04]  /*0420*/  LDG.E R2, desc[UR4][R6.64] ;  /* 0x0000000406027981 */ /* 0x000ea8000c1e1900 */
[----:B------:R-:W2:Y:S01]  /*0430*/  LDG.E R13, desc[UR4][R6.64+0x4] ;  /* 0x00000404060d7981 */ /* 0x000ea2000c1e1900 */
[----:B0-----:R-:W-:-:S04]  /*0440*/  IMAD.WIDE R16, R3, 0x4, R8 ;  /* 0x0000000403107825 */ /* 0x001fc800078e0208 */
[----:B------:R-:W-:Y:S01]  /*0450*/  IMAD.WIDE R8, R0, 0x4, R10 ;  /* 0x0000000400087825 */ /* 0x000fe200078e020a */
[----:B--2---:R-:W-:-:S05]  /*0460*/  IADD3 R19, PT, PT, -R2, R13, RZ ;  /* 0x0000000d02137210 */ /* 0x004fca0007ffe1ff */
[----:B------:R0:W-:Y:S04]  /*0470*/  STG.E desc[UR4][R16.64], R19 ;  /* 0x0000001310007986 */ /* 0x0001e8000c101904 */
[----:B------:R-:W2:Y:S02]  /*0480*/  LDG.E R13, desc[UR4][R8.64] ;  /* 0x00000004080d7981 */ /* 0x000ea4000c1e1900 */
[----:B--2---:R-:W-:-:S05]  /*0490*/  IMAD.WIDE R10, R13, 0x4, R4 ;  /* 0x000000040d0a7825 */ /* 0x004fca00078e0204 */
[----:B------:R-:W2:Y:S04]  /*04a0*/  LDG.E R2, desc[UR4][R10.64] ;  /* 0x000000040a027981 */ /* 0x000ea8000c1e1900 */
[----:B------:R-:W2:Y:S01]  /*04b0*/  LDG.E R15, desc[UR4][R10.64+0x4] ;  /* 0x000004040a0f7981 */ /* 0x000ea2000c1e1900 */
[----:B------:R-:W-:-:S04]  /*04c0*/  IMAD.WIDE R12, R0, 0x4, R16 ;  /* 0x00000004000c7825 */ /* 0x000fc800078e0210 */
[----:B------:R-:W-:Y:S01]  /*04d0*/  IMAD.WIDE R6, R0, 0x4, R8 ;  /* 0x0000000400067825 */ /* 0x000fe200078e0208 */
[----:B--2---:R-:W-:-:S05]  /*04e0*/  IADD3 R21, PT, PT, -R2, R15, RZ ;  /* 0x0000000f02157210 */ /* 0x004fca0007ffe1ff */
[----:B------:R1:W-:Y:S04]  /*04f0*/  STG.E desc[UR4][R12.64], R21 ;  /* 0x000000150c007986 */ /* 0x0003e8000c101904 */
[----:B------:R-:W2:Y:S02]  /*0500*/  LDG.E R15, desc[UR4][R6.64] ;  /* 0x00000004060f7981 */ /* 0x000ea4000c1e1900 */
[----:B--2---:R-:W-:-:S05]  /*0510*/  IMAD.WIDE R14, R15, 0x4, R4 ;  /* 0x000000040f0e7825 */ /* 0x004fca00078e0204 */
[----:B------:R-:W2:Y:S04]  /*0520*/  LDG.E R2, desc[UR4][R14.64] ;  /* 0x000000040e027981 */ /* 0x000ea8000c1e1900 */
[----:B0-----:R-:W2:Y:S01]  /*0530*/  LDG.E R17, desc[UR4][R14.64+0x4] ;  /* 0x000004040e117981 */ /* 0x001ea2000c1e1900 */
[----:B------:R-:W-:-:S04]  /*0540*/  IMAD.WIDE R8, R0, 0x4, R12 ;  /* 0x0000000400087825 */ /* 0x000fc800078e020c */
[----:B------:R-:W-:-:S04]  /*0550*/  IMAD.WIDE R10, R0, 0x4, R6 ;  /* 0x00000004000a7825 */ /* 0x000fc800078e0206 */
[----:B--2---:R-:W-:-:S05]  /*0560*/  IMAD.IADD R17, R17, 0x1, -R2 ;  /* 0x0000000111117824 */ /* 0x004fca00078e0a02 */
[----:B------:R0:W-:Y:S04]  /*0570*/  STG.E desc[UR4][R8.64], R17 ;  /* 0x0000001108007986 */ /* 0x0001e8000c101904 */
[----:B------:R-:W2:Y:S02]  /*0580*/  LDG.E R11, desc[UR4][R10.64] ;  /* 0x000000040a0b7981 */ /* 0x000ea4000c1e1900 */
[----:B--2---:R-:W-:-:S05]  /*0590*/  IMAD.WIDE R4, R11, 0x4, R4 ;  /* 0x000000040b047825 */ /* 0x004fca00078e0204 */
[----:B------:R-:W2:Y:S04]  /*05a0*/  LDG.E R2, desc[UR4][R4.64] ;  /* 0x0000000404027981 */ /* 0x000ea8000c1e1900 */
[----:B-1----:R-:W2:Y:S01]  /*05b0*/  LDG.E R13, desc[UR4][R4.64+0x4] ;  /* 0x00000404040d7981 */ /* 0x002ea2000c1e1900 */
[C---:B------:R-:W-:Y:S01]  /*05c0*/  IMAD.WIDE R6, R0.reuse, 0x4, R8 ;  /* 0x0000000400067825 */ /* 0x040fe200078e0208 */
[----:B------:R-:W-:-:S04]  /*05d0*/  LEA R3, R0, R3, 0x2 ;  /* 0x0000000300037211 */ /* 0x000fc800078e10ff */
[----:B------:R-:W-:Y:S02]  /*05e0*/  ISETP.GE.AND P0, PT, R3, UR6, PT ;  /* 0x0000000603007c0c */ /* 0x000fe4000bf06270 */
[----:B--2---:R-:W-:-:S05]  /*05f0*/  IADD3 R13, PT, PT, -R2, R13, RZ ;  /* 0x0000000d020d7210 */ /* 0x004fca0007ffe1ff */
[----:B------:R0:W-:Y:S06]  /*0600*/  STG.E desc[UR4][R6.64], R13 ;  /* 0x0000000d06007986 */ /* 0x0001ec000c101904 */
[----:B------:R-:W-:Y:S05]  /*0610*/  @!P0 BRA `(.L_x_5) ;  /* 0xfffffffc00688947 */ /* 0x000fea000383ffff */
[----:B------:R-:W-:Y:S05]  /*0620*/  EXIT ;  /* 0x000000000000794d */ /* 0x000fea0003800000 */
.L_x_6:
        /* <DEDUP_REMOVED lines=13> */
.L_x_15:


//--------------------- .text._Z16k_quadvv_get_adjPiS_S_S_S_S_i --------------------------
	.section	.text._Z16k_quadvv_get_adjPiS_S_S_S_S_i,"ax",@progbits
	.align	128
        .global         _Z16k_quadvv_get_adjPiS_S_S_S_S_i
        .type           _Z16k_quadvv_get_adjPiS_S_S_S_S_i,@function
        .size           _Z16k_quadvv_get_adjPiS_S_S_S_S_i,(.L_x_16 - _Z16k_quadvv_get_adjPiS_S_S_S_S_i)
        .other          _Z16k_quadvv_get_adjPiS_S_S_S_S_i,@"STO_CUDA_ENTRY STV_DEFAULT"
_Z16k_quadvv_get_adjPiS_S_S_S_S_i:
.text._Z16k_quadvv_get_adjPiS_S_S_S_S_i:
        /* <DEDUP_REMOVED lines=8> */
[----:B------:R-:W0:Y:S01]  /*0080*/  LDCU.64 UR4, c[0x0][0x388] ;  /* 0x00007100ff0477ac */ /* 0x000e220008000a00 */
[----:B------:R-:W1:Y:S01]  /*0090*/  LDCU UR8, c[0x0][0x370] ;  /* 0x00006e00ff0877ac */ /* 0x000e620008000800 */
[----:B------:R-:W2:Y:S01]  /*00a0*/  LDCU.64 UR6, c[0x0][0x358] ;  /* 0x00006b00ff0677ac */ /* 0x000ea20008000a00 */
[----:B0-----:R-:W-:Y:S01]  /*00b0*/  UIADD3 UR4, UP0, UPT, UR4, 0x8, URZ ;  /* 0x0000000804047890 */ /* 0x001fe2000ff1e0ff */
[----:B-1----:R-:W-:-:S03]  /*00c0*/  IMAD R3, R3, UR8, RZ ;  /* 0x0000000803037c24 */ /* 0x002fc6000f8e02ff */
[----:B--2---:R-:W-:-:S12]  /*00d0*/  UIADD3.X UR5, UPT, UPT, URZ, UR5, URZ, UP0, !UPT ;  /* 0x00000005ff057290 */ /* 0x004fd800087fe4ff */
.L_x_12:
[----:B0-2---:R-:W0:Y:S01]  /*00e0*/  LDC.64 R6, c[0x0][0x390] ;  /* 0x0000e400ff067b82 */ /* 0x005e220000000a00 */
[C---:B------:R-:W-:Y:S01]  /*00f0*/  ISETP.NE.AND P0, PT, R0.reuse, RZ, PT ;  /* 0x000000ff0000720c */ /* 0x040fe20003f05270 */
[----:B-1----:R-:W1:Y:S06]  /*0100*/  LDCU UR8, c[0x0][0x3b0] ;  /* 0x00007600ff0877ac */ /* 0x002e6c0008000800 */
[----:B------:R-:W2:Y:S08]  /*0110*/  LDC.64 R10, c[0x0][0x380] ;  /* 0x0000e000ff0a7b82 */ /* 0x000eb00000000a00 */
[----:B---3--:R-:W3:Y:S01]  /*0120*/  @P0 LDC.64 R8, c[0x0][0x398] ;  /* 0x0000e600ff080b82 */ /* 0x008ee20000000a00 */
[----:B0-----:R-:W-:-:S05]  /*0130*/  IMAD.WIDE R6, R0, 0x4, R6 ;  /* 0x0000000400067825 */ /* 0x001fca00078e0206 */
[----:B------:R-:W2:Y:S02]  /*0140*/  LDG.E R2, desc[UR6][R6.64] ;  /* 0x0000000606027981 */ /* 0x000ea4000c1e1900 */
[----:B--2---:R-:W-:-:S05]  /*0150*/  IMAD.WIDE R10, R2, 0x4, R10 ;  /* 0x00000004020a7825 */ /* 0x004fca00078e020a */
[----:B------:R-:W2:Y:S04]  /*0160*/  LDG.E R5, desc[UR6][R10.64] ;  /* 0x000000060a057981 */ /* 0x000ea8000c1e1900 */
[----:B------:R-:W2:Y:S01]  /*0170*/  LDG.E R4, desc[UR6][R10.64+0x4] ;  /* 0x000004060a047981 */ /* 0x000ea2000c1e1900 */
[----:B-----5:R-:W-:Y:S02]  /*0180*/  HFMA2 R17, -RZ, RZ, 0, 0 ;  /* 0x00000000ff117431 */ /* 0x020fe400000001ff */
[----:B---3--:R-:W-:-:S04]  /*0190*/  @P0 IMAD.WIDE R8, R0, 0x4, R8 ;  /* 0x0000000400080825 */ /* 0x008fc800078e0208 */
[----:B------:R-:W-:Y:S01]  /*01a0*/  IMAD.IADD R0, R3, 0x1, R0 ;  /* 0x0000000103007824 */ /* 0x000fe200078e0200 */
[----:B------:R-:W-:Y:S01]  /*01b0*/  BSSY.RECONVERGENT B0, `(.L_x_7) ;  /* 0x0000041000007945 */ /* 0x000fe20003800200 */
[----:B------:R0:W5:Y:S03]  /*01c0*/  @P0 LDG.E R17, desc[UR6][R8.64+-0x4] ;  /* 0xfffffc0608110981 */ /* 0x000166000c1e1900 */
[----:B-1----:R-:W-:Y:S02]  /*01d0*/  ISETP.GE.AND P0, PT, R0, UR8, PT ;  /* 0x0000000800007c0c */ /* 0x002fe4000bf06270 */
[----:B--2---:R-:W-:-:S13]  /*01e0*/  ISETP.GE.AND P1, PT, R5, R4, PT ;  /* 0x000000040500720c */ /* 0x004fda0003f26270 */
[----:B0-----:R-:W-:Y:S05]  /*01f0*/  @P1 BRA `(.L_x_8) ;  /* 0x0000000000f01947 */ /* 0x001fea0003800000 */
[----:B------:R-:W-:Y:S01]  /*0200*/  IADD3 R6, PT, PT, -R5, R4, RZ ;  /* 0x0000000405067210 */ /* 0x000fe20007ffe1ff */
[----:B------:R-:W-:Y:S01]  /*0210*/  BSSY.RECONVERGENT B1, `(.L_x_9) ;  /* 0x000001e000017945 */ /* 0x000fe20003800200 */
[----:B------:R-:W-:Y:S01]  /*0220*/  IMAD.MOV.U32 R13, RZ, RZ, R5 ;  /* 0x000000ffff0d7224 */ /* 0x000fe200078e0005 */
[----:B-----5:R-:W-:Y:S02]  /*0230*/  MOV R11, R17 ;  /* 0x00000011000b7202 */ /* 0x020fe40000000f00 */
[----:B------:R-:W-:-:S13]  /*0240*/  LOP3.LUT P1, R10, R6, 0x3, RZ, 0xc0, !PT ;  /* 0x00000003060a7812 */ /* 0x000fda000782c0ff */
[----:B------:R-:W-:Y:S05]  /*0250*/  @!P1 BRA `(.L_x_10) ;  /* 0x0000000000649947 */ /* 0x000fea0003800000 */
[----:B------:R-:W0:Y:S08]  /*0260*/  LDC.64 R6, c[0x0][0x388] ;  /* 0x0000e200ff067b82 */ /* 0x000e300000000a00 */
[----:B------:R-:W1:Y:S08]  /*0270*/  LDC.64 R8, c[0x0][0x3a0] ;  /* 0x0000e800ff087b82 */ /* 0x000e700000000a00 */
[----:B------:R-:W2:Y:S01]  /*0280*/  LDC.64 R14, c[0x0][0x3a8] ;  /* 0x0000ea00ff0e7b82 */ /* 0x000ea20000000a00 */
[----:B0-----:R-:W-:-:S05]  /*0290*/  IMAD.WIDE R6, R5, 0x4, R6 ;  /* 0x0000000405067825 */ /* 0x001fca00078e0206 */
[----:B------:R-:W3:Y:S01]  /*02a0*/  LDG.E R19, desc[UR6][R6.64] ;  /* 0x0000000606137981 */ /* 0x000ee2000c1e1900 */
[----:B------:R-:W-:Y:S01]  /*02b0*/  ISETP.NE.AND P1, PT, R10, 0x1, PT ;  /* 0x000000010a00780c */ /* 0x000fe20003f25270 */
[----:B------:R-:W-:Y:S01]  /*02c0*/  VIADD R11, R17, 0x1 ;  /* 0x00000001110b7836 */ /* 0x000fe20000000000 */
[----:B------:R-:W-:Y:S01]  /*02d0*/  IADD3 R13, PT, PT, R5, 0x1, RZ ;  /* 0x00000001050d7810 */ /* 0x000fe20007ffe0ff */
[----:B-1----:R-:W-:-:S04]  /*02e0*/  IMAD.WIDE R8, R17, 0x4, R8 ;  /* 0x0000000411087825 */ /* 0x002fc800078e0208 */
[----:B--2---:R-:W-:Y:S01]  /*02f0*/  IMAD.WIDE R14, R17, 0x4, R14 ;  /* 0x00000004110e7825 */ /* 0x004fe200078e020e */
[----:B---3--:R0:W-:Y:S04]  /*0300*/  STG.E desc[UR6][R8.64], R19 ;  /* 0x0000001308007986 */ /* 0x0081e8000c101906 */
[----:B------:R0:W-:Y:S01]  /*0310*/  STG.E desc[UR6][R14.64], R2 ;  /* 0x000000020e007986 */ /* 0x0001e2000c101906 */
[----:B------:R-:W-:Y:S05]  /*0320*/  @!P1 BRA `(.L_x_10) ;  /* 0x0000000000309947 */ /* 0x000fea0003800000 */
[----:B0-----:R-:W2:Y:S01]  /*0330*/  LDG.E R19, desc[UR6][R6.64+0x4] ;  /* 0x0000040606137981 */ /* 0x001ea2000c1e1900 */
[----:B------:R-:W-:Y:S01]  /*0340*/  ISETP.NE.AND P1, PT, R10, 0x2, PT ;  /* 0x000000020a00780c */ /* 0x000fe20003f25270 */
[----:B------:R-:W-:Y:S01]  /*0350*/  VIADD R11, R17, 0x2 ;  /* 0x00000002110b7836 */ /* 0x000fe20000000000 */
[----:B------:R-:W-:Y:S01]  /*0360*/  IADD3 R13, PT, PT, R5, 0x2, RZ ;  /* 0x00000002050d7810 */ /* 0x000fe20007ffe0ff */
[----:B--2---:R1:W-:Y:S04]  /*0370*/  STG.E desc[UR6][R8.64+0x4], R19 ;  /* 0x0000041308007986 */ /* 0x0043e8000c101906 */
[----:B------:R1:W-:Y:S06]  /*0380*/  STG.E desc[UR6][R14.64+0x4], R2 ;  /* 0x000004020e007986 */ /* 0x0003ec000c101906 */
[----:B------:R-:W-:Y:S05]  /*0390*/  @!P1 BRA `(.L_x_10) ;  /* 0x0000000000149947 */ /* 0x000fea0003800000 */
[----:B------:R-:W2:Y:S01]  /*03a0*/  LDG.E R7, desc[UR6][R6.64+0x8] ;  /* 0x0000080606077981 */ /* 0x000ea2000c1e1900 */
[----:B------:R-:W-:Y:S01]  /*03b0*/  VIADD R11, R17, 0x3 ;  /* 0x00000003110b7836 */ /* 0x000fe20000000000 */
[----:B------:R-:W-:Y:S02]  /*03c0*/  IADD3 R13, PT, PT, R5, 0x3, RZ ;  /* 0x00000003050d7810 */ /* 0x000fe40007ffe0ff */
[----:B--2---:R2:W-:Y:S04]  /*03d0*/  STG.E desc[UR6][R8.64+0x8], R7 ;  /* 0x0000080708007986 */ /* 0x0045e8000c101906 */
[----:B------:R2:W-:Y:S02]  /*03e0*/  STG.E desc[UR6][R14.64+0x8], R2 ;  /* 0x000008020e007986 */ /* 0x0005e4000c101906 */
.L_x_10:
[----:B------:R-:W-:Y:S05]  /*03f0*/  BSYNC.RECONVERGENT B1 ;  /* 0x0000000000017941 */ /* 0x000fea0003800200 */
.L_x_9:
[----:B------:R-:W-:-:S05]  /*0400*/  IMAD.IADD R5, R5, 0x1, -R4 ;  /* 0x0000000105057824 */ /* 0x000fca00078e0a04 */
[----:B------:R-:W-:-:S13]  /*0410*/  ISETP.GT.U32.AND P1, PT, R5, -0x4, PT ;  /* 0xfffffffc0500780c */ /* 0x000fda0003f24070 */
[----:B------:R-:W-:Y:S05]  /*0420*/  @P1 BRA `(.L_x_8) ;  /* 0x0000000000641947 */ /* 0x000fea0003800000 */
[----:B--2---:R-:W2:Y:S01]  /*0430*/  LDC.64 R6, c[0x0][0x3a0] ;  /* 0x0000e800ff067b82 */ /* 0x004ea20000000a00 */
[----:B------:R-:W-:-:S07]  /*0440*/  IADD3 R10, PT, PT, -R4, R13, RZ ;  /* 0x0000000d040a7210 */ /* 0x000fce0007ffe1ff */
[----:B01----:R-:W0:Y:S02]  /*0450*/  LDC.64 R8, c[0x0][0x3a8] ;  /* 0x0000ea00ff087b82 */ /* 0x003e240000000a00 */
.L_x_11:
[----:B------:R-:W-:Y:S01]  /*0460*/  MOV R17, UR5 ;  /* 0x0000000500117c02 */ /* 0x000fe20008000f00 */
[----:B------:R-:W-:-:S04]  /*0470*/  IMAD.U32 R16, RZ, RZ, UR4 ;  /* 0x00000004ff107e24 */ /* 0x000fc8000f8e00ff */
[----:B------:R-:W-:-:S05]  /*0480*/  IMAD.WIDE R16, R13, 0x4, R16 ;  /* 0x000000040d107825 */ /* 0x000fca00078e0210 */
[----:B---3--:R-:W3:Y:S01]  /*0490*/  LDG.E R19, desc[UR6][R16.64+-0x8] ;  /* 0xfffff80610137981 */ /* 0x008ee2000c1e1900 */
[----:B--2---:R-:W-:-:S04]  /*04a0*/  IMAD.WIDE R14, R11, 0x4, R6 ;  /* 0x000000040b0e7825 */ /* 0x004fc800078e0206 */
[C---:B0-----:R-:W-:Y:S01]  /*04b0*/  IMAD.WIDE R4, R11.reuse, 0x4, R8 ;  /* 0x000000040b047825 */ /* 0x041fe200078e0208 */
[----:B---3--:R3:W-:Y:S04]  /*04c0*/  STG.E desc[UR6][R14.64], R19 ;  /* 0x000000130e007986 */ /* 0x0087e8000c101906 */
[----:B------:R3:W-:Y:S04]  /*04d0*/  STG.E desc[UR6][R4.64], R2 ;  /* 0x0000000204007986 */ /* 0x0007e8000c101906 */
[----:B------:R-:W2:Y:S04]  /*04e0*/  LDG.E R21, desc[UR6][R16.64+-0x4] ;  /* 0xfffffc0610157981 */ /* 0x000ea8000c1e1900 */
[----:B--2---:R3:W-:Y:S04]  /*04f0*/  STG.E desc[UR6][R14.64+0x4], R21 ;  /* 0x000004150e007986 */ /* 0x0047e8000c101906 */
[----:B------:R3:W-:Y:S04]  /*0500*/  STG.E desc[UR6][R4.64+0x4], R2 ;  /* 0x0000040204007986 */ /* 0x0007e8000c101906 */
[----:B------:R-:W2:Y:S04]  /*0510*/  LDG.E R23, desc[UR6][R16.64] ;  /* 0x0000000610177981 */ /* 0x000ea8000c1e1900 */
[----:B--2---:R3:W-:Y:S04]  /*0520*/  STG.E desc[UR6][R14.64+0x8], R23 ;  /* 0x000008170e007986 */ /* 0x0047e8000c101906 */
[----:B------:R3:W-:Y:S04]  /*0530*/  STG.E desc[UR6][R4.64+0x8], R2 ;  /* 0x0000080204007986 */ /* 0x0007e8000c101906 */
[----:B------:R-:W2:Y:S01]  /*0540*/  LDG.E R25, desc[UR6][R16.64+0x4] ;  /* 0x0000040610197981 */ /* 0x000ea2000c1e1900 */
[----:B------:R-:W-:Y:S01]  /*0550*/  VIADD R10, R10, 0x4 ;  /* 0x000000040a0a7836 */ /* 0x000fe20000000000 */
[----:B------:R-:W-:-:S02]  /*0560*/  IADD3 R11, PT, PT, R11, 0x4, RZ ;  /* 0x000000040b0b7810 */ /* 0x000fc40007ffe0ff */
[----:B------:R-:W-:Y:S02]  /*0570*/  IADD3 R13, PT, PT, R13, 0x4, RZ ;  /* 0x000000040d0d7810 */ /* 0x000fe40007ffe0ff */
[----:B------:R-:W-:Y:S01]  /*0580*/  ISETP.NE.AND P1, PT, R10, RZ, PT ;  /* 0x000000ff0a00720c */ /* 0x000fe20003f25270 */
[----:B--2---:R3:W-:Y:S04]  /*0590*/  STG.E desc[UR6][R14.64+0xc], R25 ;  /* 0x00000c190e007986 */ /* 0x0047e8000c101906 */
[----:B------:R3:W-:Y:S08]  /*05a0*/  STG.E desc[UR6][R4.64+0xc], R2 ;  /* 0x00000c0204007986 */ /* 0x0007f0000c101906 */
[----:B------:R-:W-:Y:S05]  /*05b0*/  @P1 BRA `(.L_x_11) ;  /* 0xfffffffc00a81947 */ /* 0x000fea000383ffff */
.L_x_8:
[----:B------:R-:W-:Y:S05]  /*05c0*/  BSYNC.RECONVERGENT B0 ;  /* 0x0000000000007941 */ /* 0x000fea0003800200 */
.L_x_7:
[----:B------:R-:W-:Y:S05]  /*05d0*/  @!P0 BRA `(.L_x_12) ;  /* 0xfffffff800c08947 */ /* 0x000fea000383ffff */
[----:B------:R-:W-:Y:S05]  /*05e0*/  EXIT ;  /* 0x000000000000794d */ /* 0x000fea0003800000 */
.L_x_13:
        /* <DEDUP_REMOVED lines=9> */
.L_x_16:


//--------------------- .nv.shared.reserved.0     --------------------------
	.section	.nv.shared.reserved.0,"aw",@nobits
	.weak		__nv_reservedSMEM_offset_0_alias
	.size		__nv_reservedSMEM_offset_0_alias, 0, 64
	.other		__nv_reservedSMEM_offset_0_alias,@"STO_CUDA_RESERVED_SHARED STV_DEFAULT"
__nv_reservedSMEM_offset_0_alias:
	.zero		0
	.zero		64


//--------------------- .nv.constant0._Z12k_prefix_sumPiS_ii --------------------------
	.section	.nv.constant0._Z12k_prefix_sumPiS_ii,"a",@progbits
	.sectionflags	@""
	.align	4
.nv.constant0._Z12k_prefix_sumPiS_ii:
	.zero		920


//--------------------- .nv.constant0._Z16k_quadvv_get_memPiS_S_i --------------------------
	.section	.nv.constant0._Z16k_quadvv_get_memPiS_S_i,"a",@progbits
	.sectionflags	@""
	.align	4
.nv.constant0._Z16k_quadvv_get_memPiS_S_i:
	.zero		924


//--------------------- .nv.constant0._Z16k_quadvv_get_adjPiS_S_S_S_S_i --------------------------
	.section	.nv.constant0._Z16k_quadvv_get_adjPiS_S_S_S_S_i,"a",@progbits
	.sectionflags	@""
	.align	4
.nv.constant0._Z16k_quadvv_get_adjPiS_S_S_S_S_i:
	.zero		948


//--------------------- SYMBOLS --------------------------

	.type		.nv.reservedSmem.offset0,@object
	.size		.nv.reservedSmem.offset0,0x4
